//
// Generated by NVIDIA NVVM Compiler
//
// Compiler Build ID: CL-36424714
// Cuda compilation tools, release 13.0, V13.0.88
// Based on NVVM 20.0.0
//

.version 9.0
.target sm_100
.address_size 64

	// .globl	_Z19vertex_parallel_bfsPiS_S_iS_
// _ZZ19vertex_parallel_bfsPiS_S_iS_E13current_depth has been demoted
// _ZZ19vertex_parallel_bfsPiS_S_iS_E4done has been demoted

.visible .entry _Z19vertex_parallel_bfsPiS_S_iS_(
	.param .u64 .ptr .align 1 _Z19vertex_parallel_bfsPiS_S_iS__param_0,
	.param .u64 .ptr .align 1 _Z19vertex_parallel_bfsPiS_S_iS__param_1,
	.param .u64 .ptr .align 1 _Z19vertex_parallel_bfsPiS_S_iS__param_2,
	.param .u32 _Z19vertex_parallel_bfsPiS_S_iS__param_3,
	.param .u64 .ptr .align 1 _Z19vertex_parallel_bfsPiS_S_iS__param_4
)
{
	.reg .pred 	%p<15>;
	.reg .b32 	%r<36>;
	.reg .b64 	%rd<19>;
	// demoted variable
	.shared .align 4 .u32 _ZZ19vertex_parallel_bfsPiS_S_iS_E13current_depth;
	// demoted variable
	.shared .align 4 .u32 _ZZ19vertex_parallel_bfsPiS_S_iS_E4done;
	ld.param.u64 	%rd10, [_Z19vertex_parallel_bfsPiS_S_iS__param_0];
	ld.param.u64 	%rd7, [_Z19vertex_parallel_bfsPiS_S_iS__param_1];
	ld.param.u64 	%rd8, [_Z19vertex_parallel_bfsPiS_S_iS__param_2];
	ld.param.u32 	%r16, [_Z19vertex_parallel_bfsPiS_S_iS__param_3];
	ld.param.u64 	%rd9, [_Z19vertex_parallel_bfsPiS_S_iS__param_4];
	cvta.to.global.u64 	%rd1, %rd10;
	mov.u32 	%r1, %tid.x;
	setp.ge.s32 	%p1, %r1, %r16;
	@%p1 bra 	$L__BB0_3;
	mov.u32 	%r2, %ntid.x;
	mov.u32 	%r31, %r1;
$L__BB0_2:
	mul.wide.s32 	%rd11, %r31, 4;
	add.s64 	%rd12, %rd1, %rd11;
	mov.b32 	%r17, 1000000000;
	st.global.u32 	[%rd12], %r17;
	add.s32 	%r31, %r31, %r2;
	setp.lt.s32 	%p2, %r31, %r16;
	@%p2 bra 	$L__BB0_2;
$L__BB0_3:
	setp.ne.s32 	%p3, %r1, 0;
	@%p3 bra 	$L__BB0_5;
	mov.b32 	%r18, 0;
	st.global.u32 	[%rd1], %r18;
	st.shared.u32 	[_ZZ19vertex_parallel_bfsPiS_S_iS_E13current_depth], %r18;
	st.shared.u32 	[_ZZ19vertex_parallel_bfsPiS_S_iS_E4done], %r18;
$L__BB0_5:
	bar.sync 	0;
	ld.shared.u32 	%r19, [_ZZ19vertex_parallel_bfsPiS_S_iS_E4done];
	setp.ne.s32 	%p4, %r19, 0;
	@%p4 bra 	$L__BB0_20;
	mov.u32 	%r5, %ntid.x;
	cvta.to.global.u64 	%rd2, %rd7;
	cvta.to.global.u64 	%rd3, %rd8;
$L__BB0_7:
	setp.ne.s32 	%p5, %r1, 0;
	@%p5 bra 	$L__BB0_9;
	mov.b32 	%r20, 1;
	st.shared.u32 	[_ZZ19vertex_parallel_bfsPiS_S_iS_E4done], %r20;
$L__BB0_9:
	setp.ge.s32 	%p6, %r1, %r16;
	bar.sync 	0;
	@%p6 bra 	$L__BB0_17;
	ld.shared.u32 	%r6, [_ZZ19vertex_parallel_bfsPiS_S_iS_E13current_depth];
	mov.u32 	%r32, %r1;
$L__BB0_11:
	mul.wide.s32 	%rd13, %r32, 4;
	add.s64 	%rd4, %rd1, %rd13;
	ld.global.u32 	%r21, [%rd4];
	setp.ne.s32 	%p7, %r21, %r6;
	@%p7 bra 	$L__BB0_16;
	mov.b32 	%r22, 0;
	st.shared.u32 	[_ZZ19vertex_parallel_bfsPiS_S_iS_E4done], %r22;
	add.s64 	%rd5, %rd2, %rd13;
	ld.global.u32 	%r34, [%rd5];
	ld.global.u32 	%r35, [%rd5+4];
	setp.ge.s32 	%p8, %r34, %r35;
	@%p8 bra 	$L__BB0_16;
$L__BB0_13:
	mul.wide.s32 	%rd15, %r34, 4;
	add.s64 	%rd16, %rd3, %rd15;
	ld.global.u32 	%r23, [%rd16];
	mul.wide.s32 	%rd17, %r23, 4;
	add.s64 	%rd6, %rd1, %rd17;
	ld.global.u32 	%r24, [%rd6];
	setp.ne.s32 	%p9, %r24, 1000000000;
	@%p9 bra 	$L__BB0_15;
	ld.global.u32 	%r25, [%rd4];
	add.s32 	%r26, %r25, 1;
	st.global.u32 	[%rd6], %r26;
	ld.global.u32 	%r35, [%rd5+4];
$L__BB0_15:
	add.s32 	%r34, %r34, 1;
	setp.lt.s32 	%p10, %r34, %r35;
	@%p10 bra 	$L__BB0_13;
$L__BB0_16:
	add.s32 	%r32, %r32, %r5;
	setp.lt.s32 	%p11, %r32, %r16;
	@%p11 bra 	$L__BB0_11;
$L__BB0_17:
	setp.ne.s32 	%p12, %r1, 0;
	@%p12 bra 	$L__BB0_19;
	ld.shared.u32 	%r27, [_ZZ19vertex_parallel_bfsPiS_S_iS_E13current_depth];
	add.s32 	%r28, %r27, 1;
	st.shared.u32 	[_ZZ19vertex_parallel_bfsPiS_S_iS_E13current_depth], %r28;
$L__BB0_19:
	bar.sync 	0;
	ld.shared.u32 	%r29, [_ZZ19vertex_parallel_bfsPiS_S_iS_E4done];
	setp.eq.s32 	%p13, %r29, 0;
	@%p13 bra 	$L__BB0_7;
$L__BB0_20:
	setp.ne.s32 	%p14, %r1, 0;
	@%p14 bra 	$L__BB0_22;
	ld.shared.u32 	%r30, [_ZZ19vertex_parallel_bfsPiS_S_iS_E13current_depth];
	cvta.to.global.u64 	%rd18, %rd9;
	st.global.u32 	[%rd18], %r30;
$L__BB0_22:
	ret;

}


// ===== COMPILED SASS (sm_100) =====

	.target	sm_100

	.elftype	@"ET_EXEC"


//--------------------- .note.nv.tkinfo           --------------------------
	.section	.note.nv.tkinfo,"",@"SHT_NOTE"
	.sectionflags	@"SHF_NOTE_NV_TKINFO"
	.tkinfo
        /*0018*/ 	.word	0x00000002
        /*0030*/ 	.string	""
        /*0030*/ 	.string	"ptxas"
        /*0030*/ 	.string	"Cuda compilation tools, release 13.0, V13.0.88"
        /*0030*/ 	.string	"Build cuda_13.0.r13.0/compiler.36424714_0"
        /*0030*/ 	.string	"-arch sm_100 -m 64 "



//--------------------- .note.nv.cuinfo           --------------------------
	.section	.note.nv.cuinfo,"",@"SHT_NOTE"
	.sectionflags	@"SHF_NOTE_NV_CUINFO"
        /*0018*/ 	.short	0x0002
        /*001a*/ 	.short	0x0064
        /*001c*/ 	.short	0x0082
	.zero		2


//--------------------- .nv.info                  --------------------------
	.section	.nv.info,"",@"SHT_CUDA_INFO"
	.align	4


	//----- nvinfo : EIATTR_REGCOUNT
	.align		4
        /*0000*/ 	.byte	0x04, 0x2f
        /*0002*/ 	.short	(.L_1 - .L_0)
	.align		4
.L_0:
        /*0004*/ 	.word	index@(_Z19vertex_parallel_bfsPiS_S_iS_)
        /*0008*/ 	.word	0x00000015


	//----- nvinfo : EIATTR_FRAME_SIZE
	.align		4
.L_1:
        /*000c*/ 	.byte	0x04, 0x11
        /*000e*/ 	.short	(.L_3 - .L_2)
	.align		4
.L_2:
        /*0010*/ 	.word	index@(_Z19vertex_parallel_bfsPiS_S_iS_)
        /*0014*/ 	.word	0x00000000


	//----- nvinfo : EIATTR_MIN_STACK_SIZE
	.align		4
.L_3:
        /*0018*/ 	.byte	0x04, 0x12
        /*001a*/ 	.short	(.L_5 - .L_4)
	.align		4
.L_4:
        /*001c*/ 	.word	index@(_Z19vertex_parallel_bfsPiS_S_iS_)
        /*0020*/ 	.word	0x00000000
.L_5:


//--------------------- .nv.compat                --------------------------
	.section	.nv.compat,"",@"SHT_CUDA_COMPAT_INFO"
	.align	4
        /*0000*/ 	.byte	0x02, 0x09, 0x00, 0x00, 0x02, 0x02, 0x01, 0x00, 0x02, 0x05, 0x05, 0x00, 0x03, 0x07, 0x01, 0x01
        /*0010*/ 	.byte	0x02, 0x03, 0x00, 0x00, 0x02, 0x06, 0x01, 0x00, 0x04, 0x0b, 0x08, 0x00, 0x09, 0x00, 0x00, 0x00
        /*0020*/ 	.byte	0x00, 0x00, 0x00, 0x00


//--------------------- .nv.info._Z19vertex_parallel_bfsPiS_S_iS_ --------------------------
	.section	.nv.info._Z19vertex_parallel_bfsPiS_S_iS_,"",@"SHT_CUDA_INFO"
	.sectionflags	@""
	.align	4


	//----- nvinfo : EIATTR_CUDA_API_VERSION
	.align		4
        /*0000*/ 	.byte	0x04, 0x37
        /*0002*/ 	.short	(.L_7 - .L_6)
.L_6:
        /*0004*/ 	.word	0x00000082


	//----- nvinfo : EIATTR_KPARAM_INFO
	.align		4
.L_7:
        /*0008*/ 	.byte	0x04, 0x17
        /*000a*/ 	.short	(.L_9 - .L_8)
.L_8:
        /*000c*/ 	.word	0x00000000
        /*0010*/ 	.short	0x0004
        /*0012*/ 	.short	0x0020
        /*0014*/ 	.byte	0x00, 0xf5, 0x21, 0x00


	//----- nvinfo : EIATTR_KPARAM_INFO
	.align		4
.L_9:
        /*0018*/ 	.byte	0x04, 0x17
        /*001a*/ 	.short	(.L_11 - .L_10)
.L_10:
        /*001c*/ 	.word	0x00000000
        /*0020*/ 	.short	0x0003
        /*0022*/ 	.short	0x0018
        /*0024*/ 	.byte	0x00, 0xf0, 0x11, 0x00


	//----- nvinfo : EIATTR_KPARAM_INFO
	.align		4
.L_11:
        /*0028*/ 	.byte	0x04, 0x17
        /*002a*/ 	.short	(.L_13 - .L_12)
.L_12:
        /*002c*/ 	.word	0x00000000
        /*0030*/ 	.short	0x0002
        /*0032*/ 	.short	0x0010
        /*0034*/ 	.byte	0x00, 0xf5, 0x21, 0x00


	//----- nvinfo : EIATTR_KPARAM_INFO
	.align		4
.L_13:
        /*0038*/ 	.byte	0x04, 0x17
        /*003a*/ 	.short	(.L_15 - .L_14)
.L_14:
        /*003c*/ 	.word	0x00000000
        /*0040*/ 	.short	0x0001
        /*0042*/ 	.short	0x0008
        /*0044*/ 	.byte	0x00, 0xf5, 0x21, 0x00


	//----- nvinfo : EIATTR_KPARAM_INFO
	.align		4
.L_15:
        /*0048*/ 	.byte	0x04, 0x17
        /*004a*/ 	.short	(.L_17 - .L_16)
.L_16:
        /*004c*/ 	.word	0x00000000
        /*0050*/ 	.short	0x0000
        /*0052*/ 	.short	0x0000
        /*0054*/ 	.byte	0x00, 0xf5, 0x21, 0x00


	//----- nvinfo : EIATTR_SPARSE_MMA_MASK
	.align		4
.L_17:
        /*0058*/ 	.byte	0x03, 0x50
        /*005a*/ 	.short	0x0000


	//----- nvinfo : EIATTR_MAXREG_COUNT
	.align		4
        /*005c*/ 	.byte	0x03, 0x1b
        /*005e*/ 	.short	0x00ff


	//----- nvinfo : EIATTR_NUM_BARRIERS
	.align		4
        /*0060*/ 	.byte	0x02, 0x4c
        /*0062*/ 	.byte	0x01
	.zero		1


	//----- nvinfo : EIATTR_MERCURY_ISA_VERSION
	.align		4
        /*0064*/ 	.byte	0x03, 0x5f
        /*0066*/ 	.short	0x0101


	//----- nvinfo : EIATTR_VRC_CTA_INIT_COUNT
	.align		4
        /*0068*/ 	.byte	0x02, 0x4a
	.zero		1
	.zero		1


	//----- nvinfo : EIATTR_EXIT_INSTR_OFFSETS
	.align		4
        /*006c*/ 	.byte	0x04, 0x1c
        /*006e*/ 	.short	(.L_19 - .L_18)


	//   ....[0]....
.L_18:
        /*0070*/ 	.word	0x00000620


	//   ....[1]....
        /*0074*/ 	.word	0x00000660


	//----- nvinfo : EIATTR_CRS_STACK_SIZE
	.align		4
.L_19:
        /*0078*/ 	.byte	0x04, 0x1e
        /*007a*/ 	.short	(.L_21 - .L_20)
.L_20:
        /*007c*/ 	.word	0x00000000


	//----- nvinfo : EIATTR_CBANK_PARAM_SIZE
	.align		4
.L_21:
        /*0080*/ 	.byte	0x03, 0x19
        /*0082*/ 	.short	0x0028


	//----- nvinfo : EIATTR_PARAM_CBANK
	.align		4
        /*0084*/ 	.byte	0x04, 0x0a
        /*0086*/ 	.short	(.L_23 - .L_22)
	.align		4
.L_22:
        /*0088*/ 	.word	index@(.nv.constant0._Z19vertex_parallel_bfsPiS_S_iS_)
        /*008c*/ 	.short	0x0380
        /*008e*/ 	.short	0x0028


	//----- nvinfo : EIATTR_SW_WAR
	.align		4
.L_23:
        /*0090*/ 	.byte	0x04, 0x36
        /*0092*/ 	.short	(.L_25 - .L_24)
.L_24:
        /*0094*/ 	.word	0x00000008
.L_25:


//--------------------- .nv.callgraph             --------------------------
	.section	.nv.callgraph,"",@"SHT_CUDA_CALLGRAPH"
	.align	4
	.sectionentsize	8
	.align		4
        /*0000*/ 	.word	0x00000000
	.align		4
        /*0004*/ 	.word	0xffffffff
	.align		4
        /*0008*/ 	.word	0x00000000
	.align		4
        /*000c*/ 	.word	0xfffffffe
	.align		4
        /*0010*/ 	.word	0x00000000
	.align		4
        /*0014*/ 	.word	0xfffffffd
	.align		4
        /*0018*/ 	.word	0x00000000
	.align		4
        /*001c*/ 	.word	0xfffffffc


//--------------------- .text._Z19vertex_parallel_bfsPiS_S_iS_ --------------------------
	.section	.text._Z19vertex_parallel_bfsPiS_S_iS_,"ax",@progbits
	.align	128
        .global         _Z19vertex_parallel_bfsPiS_S_iS_
        .type           _Z19vertex_parallel_bfsPiS_S_iS_,@function
        .size           _Z19vertex_parallel_bfsPiS_S_iS_,(.L_x_14 - _Z19vertex_parallel_bfsPiS_S_iS_)
        .other          _Z19vertex_parallel_bfsPiS_S_iS_,@"STO_CUDA_ENTRY STV_DEFAULT"
_Z19vertex_parallel_bfsPiS_S_iS_:
.text._Z19vertex_parallel_bfsPiS_S_iS_:
[----:B------:R-:W-:Y:S01]  /*0000*/  LDC R1, c[0x0][0x37c] ;  /* 0x0000df00ff017b82 */ /* 0x000fe20000000800 */
[----:B------:R-:W0:Y:S01]  /*0010*/  S2R R0, SR_TID.X ;  /* 0x0000000000007919 */ /* 0x000e220000002100 */
[----:B------:R-:W0:Y:S01]  /*0020*/  LDCU UR4, c[0x0][0x398] ;  /* 0x00007300ff0477ac */ /* 0x000e220008000800 */
[----:B------:R-:W-:Y:S01]  /*0030*/  BSSY.RECONVERGENT B0, `(.L_x_0) ;  /* 0x000000e000007945 */ /* 0x000fe20003800200 */
[----:B------:R-:W1:Y:S01]  /*0040*/  LDCU.64 UR6, c[0x0][0x358] ;  /* 0x00006b00ff0677ac */ /* 0x000e620008000a00 */
[C---:B0-----:R-:W-:Y:S02]  /*0050*/  ISETP.GE.AND P1, PT, R0.reuse, UR4, PT ;  /* 0x0000000400007c0c */ /* 0x041fe4000bf26270 */
[----:B------:R-:W-:-:S11]  /*0060*/  ISETP.NE.AND P0, PT, R0, RZ, PT ;  /* 0x000000ff0000720c */ /* 0x000fd60003f05270 */
[----:B-1----:R-:W-:Y:S05]  /*0070*/  @P1 BRA `(.L_x_1) ;  /* 0x0000000000241947 */ /* 0x002fea0003800000 */
[----:B------:R-:W0:Y:S01]  /*0080*/  LDC R6, c[0x0][0x360] ;  /* 0x0000d800ff067b82 */ /* 0x000e220000000800 */
[----:B------:R-:W-:Y:S02]  /*0090*/  IMAD.MOV.U32 R7, RZ, RZ, R0 ;  /* 0x000000ffff077224 */ /* 0x000fe400078e0000 */
[----:B------:R-:W-:-:S05]  /*00a0*/  IMAD.MOV.U32 R9, RZ, RZ, 0x3b9aca00 ;  /* 0x3b9aca00ff097424 */ /* 0x000fca00078e00ff */
[----:B------:R-:W1:Y:S02]  /*00b0*/  LDC.64 R4, c[0x0][0x380] ;  /* 0x0000e000ff047b82 */ /* 0x000e640000000a00 */
.L_x_2:
[----:B-1----:R-:W-:-:S04]  /*00c0*/  IMAD.WIDE R2, R7, 0x4, R4 ;  /* 0x0000000407027825 */ /* 0x002fc800078e0204 */
[----:B0-----:R-:W-:Y:S01]  /*00d0*/  IMAD.IADD R7, R6, 0x1, R7 ;  /* 0x0000000106077824 */ /* 0x001fe200078e0207 */
[----:B------:R2:W-:Y:S04]  /*00e0*/  STG.E desc[UR6][R2.64], R9 ;  /* 0x0000000902007986 */ /* 0x0005e8000c101906 */
[----:B------:R-:W-:-:S13]  /*00f0*/  ISETP.GE.AND P1, PT, R7, UR4, PT ;  /* 0x0000000407007c0c */ /* 0x000fda000bf26270 */
[----:B--2---:R-:W-:Y:S05]  /*0100*/  @!P1 BRA `(.L_x_2) ;  /* 0xfffffffc00ec9947 */ /* 0x004fea000383ffff */
.L_x_1:
[----:B------:R-:W-:Y:S05]  /*0110*/  BSYNC.RECONVERGENT B0 ;  /* 0x0000000000007941 */ /* 0x000fea0003800200 */
.L_x_0:
[----:B------:R-:W0:Y:S01]  /*0120*/  S2UR UR5, SR_CgaCtaId ;  /* 0x00000000000579c3 */ /* 0x000e220000008800 */
[----:B------:R-:W-:-:S07]  /*0130*/  UMOV UR4, 0x400 ;  /* 0x0000040000047882 */ /* 0x000fce0000000000 */
[----:B------:R-:W1:Y:S01]  /*0140*/  @!P0 LDC.64 R2, c[0x0][0x380] ;  /* 0x0000e000ff028b82 */ /* 0x000e620000000a00 */
[----:B0-----:R-:W-:Y:S01]  /*0150*/  ULEA UR4, UR5, UR4, 0x18 ;  /* 0x0000000405047291 */ /* 0x001fe2000f8ec0ff */
[----:B-1----:R-:W-:Y:S08]  /*0160*/  @!P0 STG.E desc[UR6][R2.64], RZ ;  /* 0x000000ff02008986 */ /* 0x002ff0000c101906 */
[----:B------:R-:W-:Y:S01]  /*0170*/  @!P0 STS.64 [UR4], RZ ;  /* 0x000000ffff008988 */ /* 0x000fe20008000a04 */
[----:B------:R-:W-:Y:S06]  /*0180*/  BAR.SYNC.DEFER_BLOCKING 0x0 ;  /* 0x0000000000007b1d */ /* 0x000fec0000010000 */
[----:B------:R-:W0:Y:S02]  /*0190*/  LDS R4, [UR4+0x4] ;  /* 0x00000404ff047984 */ /* 0x000e240008000800 */
[----:B0-----:R-:W-:-:S13]  /*01a0*/  ISETP.NE.AND P1, PT, R4, RZ, PT ;  /* 0x000000ff0400720c */ /* 0x001fda0003f25270 */
[----:B------:R-:W-:Y:S05]  /*01b0*/  @P1 BRA `(.L_x_3) ;  /* 0x0000000400181947 */ /* 0x000fea0003800000 */
[----:B------:R-:W0:Y:S02]  /*01c0*/  LDCU UR8, c[0x0][0x360] ;  /* 0x00006c00ff0877ac */ /* 0x000e240008000800 */
.L_x_12:
[----:B------:R-:W-:Y:S01]  /*01d0*/  ISETP.NE.AND P0, PT, R0, RZ, PT ;  /* 0x000000ff0000720c */ /* 0x000fe20003f05270 */
[----:B------:R-:W1:Y:S01]  /*01e0*/  LDCU UR4, c[0x0][0x398] ;  /* 0x00007300ff0477ac */ /* 0x000e620008000800 */
[----:B------:R-:W-:Y:S11]  /*01f0*/  BSSY.RECONVERGENT B0, `(.L_x_4) ;  /* 0x0000037000007945 */ /* 0x000ff60003800200 */
[----:B------:R-:W2:Y:S01]  /*0200*/  @!P0 S2R R4, SR_CgaCtaId ;  /* 0x0000000000048919 */ /* 0x000ea20000008800 */
[----:B------:R-:W-:Y:S01]  /*0210*/  @!P0 MOV R3, 0x400 ;  /* 0x0000040000038802 */ /* 0x000fe20000000f00 */
[----:B------:R-:W-:-:S03]  /*0220*/  @!P0 IMAD.MOV.U32 R2, RZ, RZ, 0x1 ;  /* 0x00000001ff028424 */ /* 0x000fc600078e00ff */
[----:B--2---:R-:W-:-:S05]  /*0230*/  @!P0 LEA R3, R4, R3, 0x18 ;  /* 0x0000000304038211 */ /* 0x004fca00078ec0ff */
[----:B------:R2:W-:Y:S01]  /*0240*/  @!P0 STS [R3+0x4], R2 ;  /* 0x0000040203008388 */ /* 0x0005e20000000800 */
[----:B------:R-:W-:Y:S01]  /*0250*/  BAR.SYNC.DEFER_BLOCKING 0x0 ;  /* 0x0000000000007b1d */ /* 0x000fe20000010000 */
[----:B-1----:R-:W-:-:S13]  /*0260*/  ISETP.GE.AND P0, PT, R0, UR4, PT ;  /* 0x0000000400007c0c */ /* 0x002fda000bf06270 */
[----:B--2---:R-:W-:Y:S05]  /*0270*/  @P0 BRA `(.L_x_5) ;  /* 0x0000000000b80947 */ /* 0x004fea0003800000 */
[----:B------:R-:W1:Y:S01]  /*0280*/  S2UR UR5, SR_CgaCtaId ;  /* 0x00000000000579c3 */ /* 0x000e620000008800 */
[----:B------:R-:W-:Y:S01]  /*0290*/  UMOV UR4, 0x400 ;  /* 0x0000040000047882 */ /* 0x000fe20000000000 */
[----:B------:R-:W-:Y:S01]  /*02a0*/  IMAD.MOV.U32 R15, RZ, RZ, R0 ;  /* 0x000000ffff0f7224 */ /* 0x000fe200078e0000 */
[----:B-1----:R-:W-:-:S09]  /*02b0*/  ULEA UR4, UR5, UR4, 0x18 ;  /* 0x0000000405047291 */ /* 0x002fd2000f8ec0ff */
[----:B------:R-:W1:Y:S03]  /*02c0*/  LDS R14, [UR4] ;  /* 0x00000004ff0e7984 */ /* 0x000e660008000800 */
.L_x_11:
[----:B------:R-:W2:Y:S01]  /*02d0*/  LDC.64 R2, c[0x0][0x380] ;  /* 0x0000e000ff027b82 */ /* 0x000ea20000000a00 */
[----:B------:R-:W3:Y:S01]  /*02e0*/  LDCU UR4, c[0x0][0x398] ;  /* 0x00007300ff0477ac */ /* 0x000ee20008000800 */
[----:B--2---:R-:W-:-:S05]  /*02f0*/  IMAD.WIDE R2, R15, 0x4, R2 ;  /* 0x000000040f027825 */ /* 0x004fca00078e0202 */
[----:B0-----:R-:W1:Y:S01]  /*0300*/  LDG.E R5, desc[UR6][R2.64] ;  /* 0x0000000602057981 */ /* 0x001e62000c1e1900 */
[----:B------:R-:W-:Y:S01]  /*0310*/  IMAD.MOV.U32 R7, RZ, RZ, R15 ;  /* 0x000000ffff077224 */ /* 0x000fe200078e000f */
[----:B0-----:R-:W-:Y:S01]  /*0320*/  IADD3 R15, PT, PT, R15, UR8, RZ ;  /* 0x000000080f0f7c10 */ /* 0x001fe2000fffe0ff */
[----:B------:R-:W-:Y:S03]  /*0330*/  BSSY.RECONVERGENT B1, `(.L_x_6) ;  /* 0x0000021000017945 */ /* 0x000fe60003800200 */
[----:B---3--:R-:W-:Y:S02]  /*0340*/  ISETP.GE.AND P0, PT, R15, UR4, PT ;  /* 0x000000040f007c0c */ /* 0x008fe4000bf06270 */
[----:B-1----:R-:W-:-:S13]  /*0350*/  ISETP.NE.AND P1, PT, R5, R14, PT ;  /* 0x0000000e0500720c */ /* 0x002fda0003f25270 */
[----:B------:R-:W-:Y:S05]  /*0360*/  @P1 BRA `(.L_x_7) ;  /* 0x0000000000741947 */ /* 0x000fea0003800000 */
[----:B------:R-:W0:Y:S02]  /*0370*/  LDC.64 R4, c[0x0][0x388] ;  /* 0x0000e200ff047b82 */ /* 0x000e240000000a00 */
[----:B0-----:R-:W-:-:S05]  /*0380*/  IMAD.WIDE R4, R7, 0x4, R4 ;  /* 0x0000000407047825 */ /* 0x001fca00078e0204 */
[----:B------:R-:W2:Y:S04]  /*0390*/  LDG.E R10, desc[UR6][R4.64] ;  /* 0x00000006040a7981 */ /* 0x000ea8000c1e1900 */
[----:B------:R-:W2:Y:S01]  /*03a0*/  LDG.E R11, desc[UR6][R4.64+0x4] ;  /* 0x00000406040b7981 */ /* 0x000ea2000c1e1900 */
[----:B------:R-:W0:Y:S01]  /*03b0*/  S2UR UR5, SR_CgaCtaId ;  /* 0x00000000000579c3 */ /* 0x000e220000008800 */
[----:B------:R-:W-:Y:S02]  /*03c0*/  UMOV UR4, 0x400 ;  /* 0x0000040000047882 */ /* 0x000fe40000000000 */
[----:B0-----:R-:W-:-:S09]  /*03d0*/  ULEA UR4, UR5, UR4, 0x18 ;  /* 0x0000000405047291 */ /* 0x001fd2000f8ec0ff */
[----:B------:R-:W-:Y:S01]  /*03e0*/  STS [UR4+0x4], RZ ;  /* 0x000004ffff007988 */ /* 0x000fe20008000804 */
[----:B--2---:R-:W-:-:S13]  /*03f0*/  ISETP.GE.AND P1, PT, R10, R11, PT ;  /* 0x0000000b0a00720c */ /* 0x004fda0003f26270 */
[----:B------:R-:W-:Y:S05]  /*0400*/  @P1 BRA `(.L_x_7) ;  /* 0x00000000004c1947 */ /* 0x000fea0003800000 */
[----:B------:R-:W0:Y:S01]  /*0410*/  LDC.64 R6, c[0x0][0x380] ;  /* 0x0000e000ff067b82 */ /* 0x000e220000000a00 */
[----:B------:R-:W-:Y:S02]  /*0420*/  IMAD.MOV.U32 R17, RZ, RZ, R10 ;  /* 0x000000ffff117224 */ /* 0x000fe400078e000a */
[----:B------:R-:W-:-:S05]  /*0430*/  IMAD.MOV.U32 R16, RZ, RZ, R11 ;  /* 0x000000ffff107224 */ /* 0x000fca00078e000b */
[----:B------:R-:W1:Y:S02]  /*0440*/  LDC.64 R8, c[0x0][0x390] ;  /* 0x0000e400ff087b82 */ /* 0x000e640000000a00 */
.L_x_10:
[----:B01----:R-:W-:-:S06]  /*0450*/  IMAD.WIDE R10, R17, 0x4, R8 ;  /* 0x00000004110a7825 */ /* 0x003fcc00078e0208 */
[----:B------:R-:W0:Y:S02]  /*0460*/  LDG.E R11, desc[UR6][R10.64] ;  /* 0x000000060a0b7981 */ /* 0x000e24000c1e1900 */
[----:B0-----:R-:W-:-:S05]  /*0470*/  IMAD.WIDE R12, R11, 0x4, R6 ;  /* 0x000000040b0c7825 */ /* 0x001fca00078e0206 */
[----:B------:R-:W2:Y:S01]  /*0480*/  LDG.E R18, desc[UR6][R12.64] ;  /* 0x000000060c127981 */ /* 0x000ea2000c1e1900 */
[----:B------:R-:W-:Y:S01]  /*0490*/  BSSY.RECONVERGENT B2, `(.L_x_8) ;  /* 0x0000008000027945 */ /* 0x000fe20003800200 */
[----:B------:R-:W-:Y:S01]  /*04a0*/  VIADD R17, R17, 0x1 ;  /* 0x0000000111117836 */ /* 0x000fe20000000000 */
[----:B--2---:R-:W-:-:S13]  /*04b0*/  ISETP.NE.AND P1, PT, R18, 0x3b9aca00, PT ;  /* 0x3b9aca001200780c */ /* 0x004fda0003f25270 */
[----:B------:R-:W-:Y:S05]  /*04c0*/  @P1 BRA `(.L_x_9) ;  /* 0x0000000000101947 */ /* 0x000fea0003800000 */
[----:B------:R-:W2:Y:S02]  /*04d0*/  LDG.E R10, desc[UR6][R2.64] ;  /* 0x00000006020a7981 */ /* 0x000ea4000c1e1900 */
[----:B--2---:R-:W-:-:S05]  /*04e0*/  IADD3 R11, PT, PT, R10, 0x1, RZ ;  /* 0x000000010a0b7810 */ /* 0x004fca0007ffe0ff */
[----:B------:R0:W-:Y:S04]  /*04f0*/  STG.E desc[UR6][R12.64], R11 ;  /* 0x0000000b0c007986 */ /* 0x0001e8000c101906 */
[----:B------:R0:W5:Y:S02]  /*0500*/  LDG.E R16, desc[UR6][R4.64+0x4] ;  /* 0x0000040604107981 */ /* 0x000164000c1e1900 */
.L_x_9:
[----:B------:R-:W-:Y:S05]  /*0510*/  BSYNC.RECONVERGENT B2 ;  /* 0x0000000000027941 */ /* 0x000fea0003800200 */
.L_x_8:
[----:B-----5:R-:W-:-:S13]  /*0520*/  ISETP.GE.AND P1, PT, R17, R16, PT ;  /* 0x000000101100720c */ /* 0x020fda0003f26270 */
[----:B------:R-:W-:Y:S05]  /*0530*/  @!P1 BRA `(.L_x_10) ;  /* 0xfffffffc00c49947 */ /* 0x000fea000383ffff */
.L_x_7:
[----:B------:R-:W-:Y:S05]  /*0540*/  BSYNC.RECONVERGENT B1 ;  /* 0x0000000000017941 */ /* 0x000fea0003800200 */
.L_x_6:
[----:B------:R-:W-:Y:S05]  /*0550*/  @!P0 BRA `(.L_x_11) ;  /* 0xfffffffc005c8947 */ /* 0x000fea000383ffff */
.L_x_5:
[----:B0-----:R-:W-:Y:S05]  /*0560*/  BSYNC.RECONVERGENT B0 ;  /* 0x0000000000007941 */ /* 0x001fea0003800200 */
.L_x_4:
[----:B------:R-:W0:Y:S01]  /*0570*/  S2UR UR5, SR_CgaCtaId ;  /* 0x00000000000579c3 */ /* 0x000e220000008800 */
[----:B------:R-:W-:Y:S01]  /*0580*/  ISETP.NE.AND P0, PT, R0, RZ, PT ;  /* 0x000000ff0000720c */ /* 0x000fe20003f05270 */
[----:B------:R-:W-:Y:S02]  /*0590*/  UMOV UR4, 0x400 ;  /* 0x0000040000047882 */ /* 0x000fe40000000000 */
[----:B0-----:R-:W-:-:S10]  /*05a0*/  ULEA UR4, UR5, UR4, 0x18 ;  /* 0x0000000405047291 */ /* 0x001fd4000f8ec0ff */
[----:B------:R-:W0:Y:S02]  /*05b0*/  @!P0 LDS R2, [UR4] ;  /* 0x00000004ff028984 */ /* 0x000e240008000800 */
[----:B0-----:R-:W-:-:S05]  /*05c0*/  @!P0 VIADD R2, R2, 0x1 ;  /* 0x0000000102028836 */ /* 0x001fca0000000000 */
[----:B------:R-:W-:Y:S01]  /*05d0*/  @!P0 STS [UR4], R2 ;  /* 0x00000002ff008988 */ /* 0x000fe20008000804 */
[----:B------:R-:W-:Y:S06]  /*05e0*/  BAR.SYNC.DEFER_BLOCKING 0x0 ;  /* 0x0000000000007b1d */ /* 0x000fec0000010000 */
[----:B------:R-:W0:Y:S02]  /*05f0*/  LDS R3, [UR4+0x4] ;  /* 0x00000404ff037984 */ /* 0x000e240008000800 */
[----:B0-----:R-:W-:-:S13]  /*0600*/  ISETP.NE.AND P1, PT, R3, RZ, PT ;  /* 0x000000ff0300720c */ /* 0x001fda0003f25270 */
[----:B------:R-:W-:Y:S05]  /*0610*/  @!P1 BRA `(.L_x_12) ;  /* 0xfffffff800ec9947 */ /* 0x000fea000383ffff */
.L_x_3:
[----:B------:R-:W-:Y:S05]  /*0620*/  @P0 EXIT ;  /* 0x000000000000094d */ /* 0x000fea0003800000 */
[----:B------:R-:W0:Y:S01]  /*0630*/  LDS R5, [UR4] ;  /* 0x00000004ff057984 */ /* 0x000e220008000800 */
[----:B------:R-:W0:Y:S03]  /*0640*/  LDC.64 R2, c[0x0][0x3a0] ;  /* 0x0000e800ff027b82 */ /* 0x000e260000000a00 */
[----:B0-----:R-:W-:Y:S01]  /*0650*/  STG.E desc[UR6][R2.64], R5 ;  /* 0x0000000502007986 */ /* 0x001fe2000c101906 */
[----:B------:R-:W-:Y:S05]  /*0660*/  EXIT ;  /* 0x000000000000794d */ /* 0x000fea0003800000 */
.L_x_13:
[----:B------:R-:W-:-:S00]  /*0670*/  BRA `(.L_x_13) ;  /* 0xfffffffc00fc7947 */ /* 0x000fc0000383ffff */
[----:B------:R-:W-:-:S00]  /*0680*/  NOP ;  /* 0x0000000000007918 */ /* 0x000fc00000000000 */
[----:B------:R-:W-:-:S00]  /*0690*/  NOP ;  /* 0x0000000000007918 */ /* 0x000fc00000000000 */
[----:B------:R-:W-:-:S00]  /*06a0*/  NOP ;  /* 0x0000000000007918 */ /* 0x000fc00000000000 */
[----:B------:R-:W-:-:S00]  /*06b0*/  NOP ;  /* 0x0000000000007918 */ /* 0x000fc00000000000 */
[----:B------:R-:W-:-:S00]  /*06c0*/  NOP ;  /* 0x0000000000007918 */ /* 0x000fc00000000000 */
[----:B------:R-:W-:-:S00]  /*06d0*/  NOP ;  /* 0x0000000000007918 */ /* 0x000fc00000000000 */
[----:B------:R-:W-:-:S00]  /*06e0*/  NOP ;  /* 0x0000000000007918 */ /* 0x000fc00000000000 */
[----:B------:R-:W-:-:S00]  /*06f0*/  NOP ;  /* 0x0000000000007918 */ /* 0x000fc00000000000 */
.L_x_14:


//--------------------- .nv.shared._Z19vertex_parallel_bfsPiS_S_iS_ --------------------------
	.section	.nv.shared._Z19vertex_parallel_bfsPiS_S_iS_,"aw",@nobits
	.sectionflags	@""
	.align	4
.nv.shared._Z19vertex_parallel_bfsPiS_S_iS_:
	.zero		1032


//--------------------- .nv.shared.reserved.0     --------------------------
	.section	.nv.shared.reserved.0,"aw",@nobits
	.weak		__nv_reservedSMEM_offset_0_alias
	.size		__nv_reservedSMEM_offset_0_alias, 0, 64
	.other		__nv_reservedSMEM_offset_0_alias,@"STO_CUDA_RESERVED_SHARED STV_DEFAULT"
__nv_reservedSMEM_offset_0_alias:
	.zero		0
	.zero		64


//--------------------- .nv.constant0._Z19vertex_parallel_bfsPiS_S_iS_ --------------------------
	.section	.nv.constant0._Z19vertex_parallel_bfsPiS_S_iS_,"a",@progbits
	.sectionflags	@""
	.align	4
.nv.constant0._Z19vertex_parallel_bfsPiS_S_iS_:
	.zero		936


//--------------------- SYMBOLS --------------------------

	.type		.nv.reservedSmem.offset0,@object
	.size		.nv.reservedSmem.offset0,0x4
	.type		.nv.reservedSmem.cap,@object
	.size		.nv.reservedSmem.cap,0x4
